//
// Generated by NVIDIA NVVM Compiler
//
// Compiler Build ID: CL-36424714
// Cuda compilation tools, release 13.0, V13.0.88
// Based on NVVM 20.0.0
//

.version 9.0
.target sm_100
.address_size 64

	// .globl	_Z27matrixMultiplySharedDynamicPfS_S_iiii
.extern .shared .align 16 .b8 shared[];

.visible .entry _Z27matrixMultiplySharedDynamicPfS_S_iiii(
	.param .u64 .ptr .align 1 _Z27matrixMultiplySharedDynamicPfS_S_iiii_param_0,
	.param .u64 .ptr .align 1 _Z27matrixMultiplySharedDynamicPfS_S_iiii_param_1,
	.param .u64 .ptr .align 1 _Z27matrixMultiplySharedDynamicPfS_S_iiii_param_2,
	.param .u32 _Z27matrixMultiplySharedDynamicPfS_S_iiii_param_3,
	.param .u32 _Z27matrixMultiplySharedDynamicPfS_S_iiii_param_4,
	.param .u32 _Z27matrixMultiplySharedDynamicPfS_S_iiii_param_5,
	.param .u32 _Z27matrixMultiplySharedDynamicPfS_S_iiii_param_6
)
{
	.reg .pred 	%p<20>;
	.reg .b32 	%r<103>;
	.reg .b32 	%f<79>;
	.reg .b64 	%rd<16>;

	ld.param.u32 	%r34, [_Z27matrixMultiplySharedDynamicPfS_S_iiii_param_3];
	ld.param.u32 	%r35, [_Z27matrixMultiplySharedDynamicPfS_S_iiii_param_4];
	ld.param.u32 	%r36, [_Z27matrixMultiplySharedDynamicPfS_S_iiii_param_5];
	ld.param.u32 	%r37, [_Z27matrixMultiplySharedDynamicPfS_S_iiii_param_6];
	mov.u32 	%r38, %ctaid.y;
	mov.u32 	%r1, %tid.y;
	mad.lo.s32 	%r2, %r37, %r38, %r1;
	mov.u32 	%r39, %ctaid.x;
	mov.u32 	%r3, %tid.x;
	mad.lo.s32 	%r4, %r37, %r39, %r3;
	add.s32 	%r40, %r36, %r37;
	add.s32 	%r41, %r40, -1;
	div.s32 	%r5, %r41, %r37;
	setp.lt.s32 	%p1, %r5, 1;
	mov.f32 	%f77, 0f00000000;
	@%p1 bra 	$L__BB0_19;
	ld.param.u64 	%rd13, [_Z27matrixMultiplySharedDynamicPfS_S_iiii_param_0];
	mul.lo.s32 	%r43, %r37, %r37;
	shl.b32 	%r44, %r43, 2;
	mov.u32 	%r45, shared;
	add.s32 	%r6, %r45, %r44;
	mul.lo.s32 	%r7, %r37, %r1;
	mul.lo.s32 	%r8, %r2, %r36;
	and.b32  	%r9, %r37, 7;
	and.b32  	%r10, %r37, 3;
	and.b32  	%r11, %r37, 2147483640;
	and.b32  	%r12, %r37, 1;
	neg.s32 	%r13, %r11;
	shl.b32 	%r46, %r3, 2;
	add.s32 	%r47, %r44, %r46;
	add.s32 	%r14, %r45, %r47;
	shl.b32 	%r15, %r37, 5;
	shl.b32 	%r16, %r37, 2;
	cvta.to.global.u64 	%rd1, %rd13;
	mov.f32 	%f77, 0f00000000;
	mov.b32 	%r96, 0;
$L__BB0_2:
	setp.ge.s32 	%p2, %r2, %r34;
	mul.lo.s32 	%r18, %r96, %r37;
	add.s32 	%r48, %r18, %r3;
	setp.ge.s32 	%p3, %r48, %r36;
	mov.f32 	%f68, 0f00000000;
	or.pred  	%p4, %p2, %p3;
	@%p4 bra 	$L__BB0_4;
	add.s32 	%r49, %r48, %r8;
	mul.wide.s32 	%rd5, %r49, 4;
	add.s64 	%rd6, %rd1, %rd5;
	ld.global.f32 	%f68, [%rd6];
$L__BB0_4:
	setp.ge.s32 	%p5, %r4, %r35;
	add.s32 	%r50, %r7, %r3;
	shl.b32 	%r51, %r50, 2;
	add.s32 	%r53, %r45, %r51;
	st.shared.f32 	[%r53], %f68;
	add.s32 	%r20, %r18, %r1;
	setp.ge.s32 	%p6, %r20, %r36;
	mov.f32 	%f69, 0f00000000;
	or.pred  	%p7, %p5, %p6;
	@%p7 bra 	$L__BB0_6;
	ld.param.u64 	%rd14, [_Z27matrixMultiplySharedDynamicPfS_S_iiii_param_1];
	mad.lo.s32 	%r54, %r20, %r35, %r4;
	cvta.to.global.u64 	%rd7, %rd14;
	mul.wide.s32 	%rd8, %r54, 4;
	add.s64 	%rd9, %rd7, %rd8;
	ld.global.f32 	%f69, [%rd9];
$L__BB0_6:
	setp.lt.s32 	%p8, %r37, 1;
	add.s32 	%r57, %r6, %r51;
	st.shared.f32 	[%r57], %f69;
	bar.sync 	0;
	@%p8 bra 	$L__BB0_18;
	setp.lt.u32 	%p9, %r37, 8;
	mov.b32 	%r101, 0;
	@%p9 bra 	$L__BB0_10;
	shl.b32 	%r59, %r7, 2;
	add.s32 	%r61, %r59, %r45;
	add.s32 	%r97, %r61, 16;
	mov.u32 	%r98, %r14;
	mov.u32 	%r99, %r13;
$L__BB0_9:
	.pragma "nounroll";
	ld.shared.f32 	%f24, [%r97+-16];
	ld.shared.f32 	%f25, [%r98];
	fma.rn.f32 	%f26, %f24, %f25, %f77;
	ld.shared.f32 	%f27, [%r97+-12];
	add.s32 	%r62, %r98, %r16;
	ld.shared.f32 	%f28, [%r62];
	fma.rn.f32 	%f29, %f27, %f28, %f26;
	ld.shared.f32 	%f30, [%r97+-8];
	add.s32 	%r63, %r62, %r16;
	ld.shared.f32 	%f31, [%r63];
	fma.rn.f32 	%f32, %f30, %f31, %f29;
	ld.shared.f32 	%f33, [%r97+-4];
	add.s32 	%r64, %r63, %r16;
	ld.shared.f32 	%f34, [%r64];
	fma.rn.f32 	%f35, %f33, %f34, %f32;
	ld.shared.f32 	%f36, [%r97];
	add.s32 	%r65, %r64, %r16;
	ld.shared.f32 	%f37, [%r65];
	fma.rn.f32 	%f38, %f36, %f37, %f35;
	ld.shared.f32 	%f39, [%r97+4];
	add.s32 	%r66, %r65, %r16;
	ld.shared.f32 	%f40, [%r66];
	fma.rn.f32 	%f41, %f39, %f40, %f38;
	ld.shared.f32 	%f42, [%r97+8];
	add.s32 	%r67, %r66, %r16;
	ld.shared.f32 	%f43, [%r67];
	fma.rn.f32 	%f44, %f42, %f43, %f41;
	ld.shared.f32 	%f45, [%r97+12];
	add.s32 	%r68, %r67, %r16;
	ld.shared.f32 	%f46, [%r68];
	fma.rn.f32 	%f77, %f45, %f46, %f44;
	add.s32 	%r99, %r99, 8;
	add.s32 	%r98, %r98, %r15;
	add.s32 	%r97, %r97, 32;
	setp.ne.s32 	%p10, %r99, 0;
	mov.u32 	%r101, %r11;
	@%p10 bra 	$L__BB0_9;
$L__BB0_10:
	setp.eq.s32 	%p11, %r9, 0;
	@%p11 bra 	$L__BB0_18;
	add.s32 	%r69, %r9, -1;
	setp.lt.u32 	%p12, %r69, 3;
	@%p12 bra 	$L__BB0_13;
	add.s32 	%r70, %r101, %r7;
	shl.b32 	%r71, %r70, 2;
	add.s32 	%r73, %r45, %r71;
	ld.shared.f32 	%f48, [%r73];
	mad.lo.s32 	%r74, %r101, %r37, %r3;
	shl.b32 	%r75, %r74, 2;
	add.s32 	%r76, %r6, %r75;
	ld.shared.f32 	%f49, [%r76];
	fma.rn.f32 	%f50, %f48, %f49, %f77;
	ld.shared.f32 	%f51, [%r73+4];
	add.s32 	%r77, %r76, %r16;
	ld.shared.f32 	%f52, [%r77];
	fma.rn.f32 	%f53, %f51, %f52, %f50;
	ld.shared.f32 	%f54, [%r73+8];
	add.s32 	%r78, %r77, %r16;
	ld.shared.f32 	%f55, [%r78];
	fma.rn.f32 	%f56, %f54, %f55, %f53;
	ld.shared.f32 	%f57, [%r73+12];
	add.s32 	%r79, %r78, %r16;
	ld.shared.f32 	%f58, [%r79];
	fma.rn.f32 	%f77, %f57, %f58, %f56;
	add.s32 	%r101, %r101, 4;
$L__BB0_13:
	setp.eq.s32 	%p13, %r10, 0;
	@%p13 bra 	$L__BB0_18;
	setp.eq.s32 	%p14, %r10, 1;
	@%p14 bra 	$L__BB0_16;
	add.s32 	%r80, %r101, %r7;
	shl.b32 	%r81, %r80, 2;
	add.s32 	%r83, %r45, %r81;
	ld.shared.f32 	%f60, [%r83];
	mad.lo.s32 	%r84, %r101, %r37, %r3;
	shl.b32 	%r85, %r84, 2;
	add.s32 	%r86, %r6, %r85;
	ld.shared.f32 	%f61, [%r86];
	fma.rn.f32 	%f62, %f60, %f61, %f77;
	ld.shared.f32 	%f63, [%r83+4];
	add.s32 	%r87, %r86, %r16;
	ld.shared.f32 	%f64, [%r87];
	fma.rn.f32 	%f77, %f63, %f64, %f62;
	add.s32 	%r101, %r101, 2;
$L__BB0_16:
	setp.eq.s32 	%p15, %r12, 0;
	@%p15 bra 	$L__BB0_18;
	add.s32 	%r88, %r101, %r7;
	shl.b32 	%r89, %r88, 2;
	add.s32 	%r91, %r45, %r89;
	ld.shared.f32 	%f65, [%r91];
	mad.lo.s32 	%r92, %r101, %r37, %r3;
	shl.b32 	%r93, %r92, 2;
	add.s32 	%r94, %r6, %r93;
	ld.shared.f32 	%f66, [%r94];
	fma.rn.f32 	%f77, %f65, %f66, %f77;
$L__BB0_18:
	bar.sync 	0;
	add.s32 	%r96, %r96, 1;
	setp.ne.s32 	%p16, %r96, %r5;
	@%p16 bra 	$L__BB0_2;
$L__BB0_19:
	setp.ge.s32 	%p17, %r2, %r34;
	setp.ge.s32 	%p18, %r4, %r35;
	or.pred  	%p19, %p17, %p18;
	@%p19 bra 	$L__BB0_21;
	ld.param.u64 	%rd15, [_Z27matrixMultiplySharedDynamicPfS_S_iiii_param_2];
	mad.lo.s32 	%r95, %r2, %r35, %r4;
	cvta.to.global.u64 	%rd10, %rd15;
	mul.wide.s32 	%rd11, %r95, 4;
	add.s64 	%rd12, %rd10, %rd11;
	st.global.f32 	[%rd12], %f77;
$L__BB0_21:
	ret;

}


// ===== COMPILED SASS (sm_100) =====

	.target	sm_100

	.elftype	@"ET_EXEC"


//--------------------- .note.nv.tkinfo           --------------------------
	.section	.note.nv.tkinfo,"",@"SHT_NOTE"
	.sectionflags	@"SHF_NOTE_NV_TKINFO"
	.tkinfo
        /*0018*/ 	.word	0x00000002
        /*0030*/ 	.string	""
        /*0030*/ 	.string	"ptxas"
        /*0030*/ 	.string	"Cuda compilation tools, release 13.0, V13.0.88"
        /*0030*/ 	.string	"Build cuda_13.0.r13.0/compiler.36424714_0"
        /*0030*/ 	.string	"-arch sm_100 -m 64 "



//--------------------- .note.nv.cuinfo           --------------------------
	.section	.note.nv.cuinfo,"",@"SHT_NOTE"
	.sectionflags	@"SHF_NOTE_NV_CUINFO"
        /*0018*/ 	.short	0x0002
        /*001a*/ 	.short	0x0064
        /*001c*/ 	.short	0x0082
	.zero		2


//--------------------- .nv.info                  --------------------------
	.section	.nv.info,"",@"SHT_CUDA_INFO"
	.align	4


	//----- nvinfo : EIATTR_REGCOUNT
	.align		4
        /*0000*/ 	.byte	0x04, 0x2f
        /*0002*/ 	.short	(.L_1 - .L_0)
	.align		4
.L_0:
        /*0004*/ 	.word	index@(_Z27matrixMultiplySharedDynamicPfS_S_iiii)
        /*0008*/ 	.word	0x0000001f


	//----- nvinfo : EIATTR_FRAME_SIZE
	.align		4
.L_1:
        /*000c*/ 	.byte	0x04, 0x11
        /*000e*/ 	.short	(.L_3 - .L_2)
	.align		4
.L_2:
        /*0010*/ 	.word	index@(_Z27matrixMultiplySharedDynamicPfS_S_iiii)
        /*0014*/ 	.word	0x00000000


	//----- nvinfo : EIATTR_MIN_STACK_SIZE
	.align		4
.L_3:
        /*0018*/ 	.byte	0x04, 0x12
        /*001a*/ 	.short	(.L_5 - .L_4)
	.align		4
.L_4:
        /*001c*/ 	.word	index@(_Z27matrixMultiplySharedDynamicPfS_S_iiii)
        /*0020*/ 	.word	0x00000000
.L_5:


//--------------------- .nv.compat                --------------------------
	.section	.nv.compat,"",@"SHT_CUDA_COMPAT_INFO"
	.align	4
        /*0000*/ 	.byte	0x02, 0x09, 0x00, 0x00, 0x02, 0x02, 0x01, 0x00, 0x02, 0x05, 0x05, 0x00, 0x03, 0x07, 0x01, 0x01
        /*0010*/ 	.byte	0x02, 0x03, 0x00, 0x00, 0x02, 0x06, 0x01, 0x00, 0x04, 0x0b, 0x08, 0x00, 0x09, 0x00, 0x00, 0x00
        /*0020*/ 	.byte	0x00, 0x00, 0x00, 0x00


//--------------------- .nv.info._Z27matrixMultiplySharedDynamicPfS_S_iiii --------------------------
	.section	.nv.info._Z27matrixMultiplySharedDynamicPfS_S_iiii,"",@"SHT_CUDA_INFO"
	.sectionflags	@""
	.align	4


	//----- nvinfo : EIATTR_CUDA_API_VERSION
	.align		4
        /*0000*/ 	.byte	0x04, 0x37
        /*0002*/ 	.short	(.L_7 - .L_6)
.L_6:
        /*0004*/ 	.word	0x00000082


	//----- nvinfo : EIATTR_KPARAM_INFO
	.align		4
.L_7:
        /*0008*/ 	.byte	0x04, 0x17
        /*000a*/ 	.short	(.L_9 - .L_8)
.L_8:
        /*000c*/ 	.word	0x00000000
        /*0010*/ 	.short	0x0006
        /*0012*/ 	.short	0x0024
        /*0014*/ 	.byte	0x00, 0xf0, 0x11, 0x00


	//----- nvinfo : EIATTR_KPARAM_INFO
	.align		4
.L_9:
        /*0018*/ 	.byte	0x04, 0x17
        /*001a*/ 	.short	(.L_11 - .L_10)
.L_10:
        /*001c*/ 	.word	0x00000000
        /*0020*/ 	.short	0x0005
        /*0022*/ 	.short	0x0020
        /*0024*/ 	.byte	0x00, 0xf0, 0x11, 0x00


	//----- nvinfo : EIATTR_KPARAM_INFO
	.align		4
.L_11:
        /*0028*/ 	.byte	0x04, 0x17
        /*002a*/ 	.short	(.L_13 - .L_12)
.L_12:
        /*002c*/ 	.word	0x00000000
        /*0030*/ 	.short	0x0004
        /*0032*/ 	.short	0x001c
        /*0034*/ 	.byte	0x00, 0xf0, 0x11, 0x00


	//----- nvinfo : EIATTR_KPARAM_INFO
	.align		4
.L_13:
        /*0038*/ 	.byte	0x04, 0x17
        /*003a*/ 	.short	(.L_15 - .L_14)
.L_14:
        /*003c*/ 	.word	0x00000000
        /*0040*/ 	.short	0x0003
        /*0042*/ 	.short	0x0018
        /*0044*/ 	.byte	0x00, 0xf0, 0x11, 0x00


	//----- nvinfo : EIATTR_KPARAM_INFO
	.align		4
.L_15:
        /*0048*/ 	.byte	0x04, 0x17
        /*004a*/ 	.short	(.L_17 - .L_16)
.L_16:
        /*004c*/ 	.word	0x00000000
        /*0050*/ 	.short	0x0002
        /*0052*/ 	.short	0x0010
        /*0054*/ 	.byte	0x00, 0xf5, 0x21, 0x00


	//----- nvinfo : EIATTR_KPARAM_INFO
	.align		4
.L_17:
        /*0058*/ 	.byte	0x04, 0x17
        /*005a*/ 	.short	(.L_19 - .L_18)
.L_18:
        /*005c*/ 	.word	0x00000000
        /*0060*/ 	.short	0x0001
        /*0062*/ 	.short	0x0008
        /*0064*/ 	.byte	0x00, 0xf5, 0x21, 0x00


	//----- nvinfo : EIATTR_KPARAM_INFO
	.align		4
.L_19:
        /*0068*/ 	.byte	0x04, 0x17
        /*006a*/ 	.short	(.L_21 - .L_20)
.L_20:
        /*006c*/ 	.word	0x00000000
        /*0070*/ 	.short	0x0000
        /*0072*/ 	.short	0x0000
        /*0074*/ 	.byte	0x00, 0xf5, 0x21, 0x00


	//----- nvinfo : EIATTR_SPARSE_MMA_MASK
	.align		4
.L_21:
        /*0078*/ 	.byte	0x03, 0x50
        /*007a*/ 	.short	0x0000


	//----- nvinfo : EIATTR_MAXREG_COUNT
	.align		4
        /*007c*/ 	.byte	0x03, 0x1b
        /*007e*/ 	.short	0x00ff


	//----- nvinfo : EIATTR_NUM_BARRIERS
	.align		4
        /*0080*/ 	.byte	0x02, 0x4c
        /*0082*/ 	.byte	0x01
	.zero		1


	//----- nvinfo : EIATTR_MERCURY_ISA_VERSION
	.align		4
        /*0084*/ 	.byte	0x03, 0x5f
        /*0086*/ 	.short	0x0101


	//----- nvinfo : EIATTR_VRC_CTA_INIT_COUNT
	.align		4
        /*0088*/ 	.byte	0x02, 0x4a
	.zero		1
	.zero		1


	//----- nvinfo : EIATTR_EXIT_INSTR_OFFSETS
	.align		4
        /*008c*/ 	.byte	0x04, 0x1c
        /*008e*/ 	.short	(.L_23 - .L_22)


	//   ....[0]....
.L_22:
        /*0090*/ 	.word	0x00000b30


	//   ....[1]....
        /*0094*/ 	.word	0x00000b80


	//----- nvinfo : EIATTR_CBANK_PARAM_SIZE
	.align		4
.L_23:
        /*0098*/ 	.byte	0x03, 0x19
        /*009a*/ 	.short	0x0028


	//----- nvinfo : EIATTR_PARAM_CBANK
	.align		4
        /*009c*/ 	.byte	0x04, 0x0a
        /*009e*/ 	.short	(.L_25 - .L_24)
	.align		4
.L_24:
        /*00a0*/ 	.word	index@(.nv.constant0._Z27matrixMultiplySharedDynamicPfS_S_iiii)
        /*00a4*/ 	.short	0x0380
        /*00a6*/ 	.short	0x0028


	//----- nvinfo : EIATTR_SW_WAR
	.align		4
.L_25:
        /*00a8*/ 	.byte	0x04, 0x36
        /*00aa*/ 	.short	(.L_27 - .L_26)
.L_26:
        /*00ac*/ 	.word	0x00000008
.L_27:


//--------------------- .nv.callgraph             --------------------------
	.section	.nv.callgraph,"",@"SHT_CUDA_CALLGRAPH"
	.align	4
	.sectionentsize	8
	.align		4
        /*0000*/ 	.word	0x00000000
	.align		4
        /*0004*/ 	.word	0xffffffff
	.align		4
        /*0008*/ 	.word	0x00000000
	.align		4
        /*000c*/ 	.word	0xfffffffe
	.align		4
        /*0010*/ 	.word	0x00000000
	.align		4
        /*0014*/ 	.word	0xfffffffd
	.align		4
        /*0018*/ 	.word	0x00000000
	.align		4
        /*001c*/ 	.word	0xfffffffc


//--------------------- .text._Z27matrixMultiplySharedDynamicPfS_S_iiii --------------------------
	.section	.text._Z27matrixMultiplySharedDynamicPfS_S_iiii,"ax",@progbits
	.align	128
        .global         _Z27matrixMultiplySharedDynamicPfS_S_iiii
        .type           _Z27matrixMultiplySharedDynamicPfS_S_iiii,@function
        .size           _Z27matrixMultiplySharedDynamicPfS_S_iiii,(.L_x_8 - _Z27matrixMultiplySharedDynamicPfS_S_iiii)
        .other          _Z27matrixMultiplySharedDynamicPfS_S_iiii,@"STO_CUDA_ENTRY STV_DEFAULT"
_Z27matrixMultiplySharedDynamicPfS_S_iiii:
.text._Z27matrixMultiplySharedDynamicPfS_S_iiii:
[----:B------:R-:W-:Y:S08]  /*0000*/  LDC R1, c[0x0][0x37c] ;  /* 0x0000df00ff017b82 */ /* 0x000ff00000000800 */
[----:B------:R-:W0:Y:S01]  /*0010*/  LDC.64 R14, c[0x0][0x3a0] ;  /* 0x0000e800ff0e7b82 */ /* 0x000e220000000a00 */
[----:B------:R-:W1:Y:S01]  /*0020*/  S2R R8, SR_TID.X ;  /* 0x0000000000087919 */ /* 0x000e620000002100 */
[----:B------:R-:W2:Y:S06]  /*0030*/  LDCU.64 UR6, c[0x0][0x358] ;  /* 0x00006b00ff0677ac */ /* 0x000eac0008000a00 */
[----:B------:R-:W-:Y:S08]  /*0040*/  S2UR UR4, SR_CTAID.Y ;  /* 0x00000000000479c3 */ /* 0x000ff00000002600 */
[----:B------:R-:W1:Y:S01]  /*0050*/  S2UR UR5, SR_CTAID.X ;  /* 0x00000000000579c3 */ /* 0x000e620000002500 */
[----:B0-----:R-:W-:-:S02]  /*0060*/  IABS R5, R15 ;  /* 0x0000000f00057213 */ /* 0x001fc40000000000 */
[C---:B------:R-:W-:Y:S02]  /*0070*/  IADD3 R14, PT, PT, R15.reuse, -0x1, R14 ;  /* 0xffffffff0f0e7810 */ /* 0x040fe40007ffe00e */
[----:B------:R-:W0:Y:S01]  /*0080*/  I2F.RP R0, R5 ;  /* 0x0000000500007306 */ /* 0x000e220000209400 */
[----:B-1----:R-:W-:-:S07]  /*0090*/  IMAD R10, R15, UR5, R8 ;  /* 0x000000050f0a7c24 */ /* 0x002fce000f8e0208 */
[----:B0-----:R-:W0:Y:S02]  /*00a0*/  MUFU.RCP R0, R0 ;  /* 0x0000000000007308 */ /* 0x001e240000001000 */
[----:B0-----:R-:W-:-:S06]  /*00b0*/  IADD3 R2, PT, PT, R0, 0xffffffe, RZ ;  /* 0x0ffffffe00027810 */ /* 0x001fcc0007ffe0ff */
[----:B------:R0:W1:Y:S02]  /*00c0*/  F2I.FTZ.U32.TRUNC.NTZ R3, R2 ;  /* 0x0000000200037305 */ /* 0x000064000021f000 */
[----:B0-----:R-:W-:Y:S01]  /*00d0*/  IMAD.MOV.U32 R2, RZ, RZ, RZ ;  /* 0x000000ffff027224 */ /* 0x001fe200078e00ff */
[----:B-1----:R-:W-:-:S05]  /*00e0*/  IADD3 R4, PT, PT, RZ, -R3, RZ ;  /* 0x80000003ff047210 */ /* 0x002fca0007ffe0ff */
[----:B------:R-:W-:Y:S01]  /*00f0*/  IMAD R7, R4, R5, RZ ;  /* 0x0000000504077224 */ /* 0x000fe200078e02ff */
[----:B------:R-:W-:Y:S02]  /*0100*/  IABS R4, R14 ;  /* 0x0000000e00047213 */ /* 0x000fe40000000000 */
[----:B------:R-:W-:Y:S01]  /*0110*/  LOP3.LUT R14, R14, R15, RZ, 0x3c, !PT ;  /* 0x0000000f0e0e7212 */ /* 0x000fe200078e3cff */
[----:B------:R-:W-:-:S03]  /*0120*/  IMAD.HI.U32 R3, R3, R7, R2 ;  /* 0x0000000703037227 */ /* 0x000fc600078e0002 */
[----:B------:R-:W-:Y:S01]  /*0130*/  ISETP.GE.AND P1, PT, R14, RZ, PT ;  /* 0x000000ff0e00720c */ /* 0x000fe20003f26270 */
[----:B------:R-:W-:Y:S02]  /*0140*/  IMAD.MOV.U32 R14, RZ, RZ, RZ ;  /* 0x000000ffff0e7224 */ /* 0x000fe400078e00ff */
[----:B------:R-:W-:-:S05]  /*0150*/  IMAD.HI.U32 R9, R3, R4, RZ ;  /* 0x0000000403097227 */ /* 0x000fca00078e00ff */
[----:B------:R-:W-:-:S05]  /*0160*/  IADD3 R0, PT, PT, -R9, RZ, RZ ;  /* 0x000000ff09007210 */ /* 0x000fca0007ffe1ff */
[----:B------:R-:W-:-:S05]  /*0170*/  IMAD R0, R5, R0, R4 ;  /* 0x0000000005007224 */ /* 0x000fca00078e0204 */
[----:B------:R-:W-:-:S13]  /*0180*/  ISETP.GT.U32.AND P2, PT, R5, R0, PT ;  /* 0x000000000500720c */ /* 0x000fda0003f44070 */
[----:B------:R-:W-:Y:S01]  /*0190*/  @!P2 IMAD.IADD R0, R0, 0x1, -R5 ;  /* 0x000000010000a824 */ /* 0x000fe200078e0a05 */
[----:B------:R-:W-:Y:S02]  /*01a0*/  @!P2 IADD3 R9, PT, PT, R9, 0x1, RZ ;  /* 0x000000010909a810 */ /* 0x000fe40007ffe0ff */
[----:B------:R-:W-:Y:S02]  /*01b0*/  ISETP.NE.AND P2, PT, R15, RZ, PT ;  /* 0x000000ff0f00720c */ /* 0x000fe40003f45270 */
[----:B------:R-:W-:Y:S02]  /*01c0*/  ISETP.GE.U32.AND P0, PT, R0, R5, PT ;  /* 0x000000050000720c */ /* 0x000fe40003f06070 */
[----:B------:R-:W0:Y:S11]  /*01d0*/  S2R R0, SR_TID.Y ;  /* 0x0000000000007919 */ /* 0x000e360000002200 */
[----:B------:R-:W-:-:S05]  /*01e0*/  @P0 VIADD R9, R9, 0x1 ;  /* 0x0000000109090836 */ /* 0x000fca0000000000 */
[----:B------:R-:W-:Y:S02]  /*01f0*/  @!P1 IADD3 R9, PT, PT, -R9, RZ, RZ ;  /* 0x000000ff09099210 */ /* 0x000fe40007ffe1ff */
[----:B------:R-:W-:-:S04]  /*0200*/  @!P2 LOP3.LUT R9, RZ, R15, RZ, 0x33, !PT ;  /* 0x0000000fff09a212 */ /* 0x000fc800078e33ff */
[----:B------:R-:W-:Y:S01]  /*0210*/  ISETP.GE.AND P0, PT, R9, 0x1, PT ;  /* 0x000000010900780c */ /* 0x000fe20003f06270 */
[----:B0-----:R-:W-:-:S12]  /*0220*/  IMAD R11, R15, UR4, R0 ;  /* 0x000000040f0b7c24 */ /* 0x001fd8000f8e0200 */
[----:B--2---:R-:W-:Y:S05]  /*0230*/  @!P0 BRA `(.L_x_0) ;  /* 0x0000000800308947 */ /* 0x004fea0003800000 */
[----:B------:R-:W0:Y:S01]  /*0240*/  S2UR UR5, SR_CgaCtaId ;  /* 0x00000000000579c3 */ /* 0x000e220000008800 */
[CC--:B------:R-:W-:Y:S01]  /*0250*/  IMAD R2, R15.reuse, R15.reuse, RZ ;  /* 0x0000000f0f027224 */ /* 0x0c0fe200078e02ff */
[----:B------:R-:W-:Y:S01]  /*0260*/  UMOV UR4, 0x400 ;  /* 0x0000040000047882 */ /* 0x000fe20000000000 */
[C---:B------:R-:W-:Y:S01]  /*0270*/  LOP3.LUT R12, R15.reuse, 0x7ffffff8, RZ, 0xc0, !PT ;  /* 0x7ffffff80f0c7812 */ /* 0x040fe200078ec0ff */
[----:B------:R-:W-:Y:S02]  /*0280*/  HFMA2 R14, -RZ, RZ, 0, 0 ;  /* 0x00000000ff0e7431 */ /* 0x000fe400000001ff */
[----:B------:R-:W-:Y:S01]  /*0290*/  IMAD R13, R0, R15, RZ ;  /* 0x0000000f000d7224 */ /* 0x000fe200078e02ff */
[----:B------:R-:W-:Y:S02]  /*02a0*/  SHF.L.U32 R17, R2, 0x2, RZ ;  /* 0x0000000202117819 */ /* 0x000fe400000006ff */
[C---:B------:R-:W-:Y:S01]  /*02b0*/  LOP3.LUT R19, R15.reuse, 0x7, RZ, 0xc0, !PT ;  /* 0x000000070f137812 */ /* 0x040fe200078ec0ff */
[----:B------:R-:W-:Y:S01]  /*02c0*/  IMAD.MOV R16, RZ, RZ, -R12 ;  /* 0x000000ffff107224 */ /* 0x000fe200078e0a0c */
[----:B------:R-:W-:Y:S01]  /*02d0*/  LOP3.LUT R15, R15, 0x3, RZ, 0xc0, !PT ;  /* 0x000000030f0f7812 */ /* 0x000fe200078ec0ff */
[----:B------:R-:W-:Y:S01]  /*02e0*/  IMAD R18, R8, 0x4, R17 ;  /* 0x0000000408127824 */ /* 0x000fe200078e0211 */
[----:B0-----:R-:W-:-:S03]  /*02f0*/  ULEA UR5, UR5, UR4, 0x18 ;  /* 0x0000000405057291 */ /* 0x001fc6000f8ec0ff */
[----:B------:R-:W-:-:S03]  /*0300*/  UMOV UR4, URZ ;  /* 0x000000ff00047c82 */ /* 0x000fc60008000000 */
[----:B------:R-:W-:Y:S01]  /*0310*/  IADD3 R17, PT, PT, R17, UR5, RZ ;  /* 0x0000000511117c10 */ /* 0x000fe2000fffe0ff */
[----:B------:R-:W-:-:S07]  /*0320*/  VIADD R18, R18, UR5 ;  /* 0x0000000512127c36 */ /* 0x000fce0008000000 */
.L_x_6:
[----:B0-----:R-:W0:Y:S01]  /*0330*/  LDC.64 R2, c[0x0][0x3a0] ;  /* 0x0000e800ff027b82 */ /* 0x001e220000000a00 */
[----:B------:R-:W1:Y:S01]  /*0340*/  LDCU UR8, c[0x0][0x398] ;  /* 0x00007300ff0877ac */ /* 0x000e620008000800 */
[----:B------:R-:W-:Y:S01]  /*0350*/  IMAD.MOV.U32 R22, RZ, RZ, RZ ;  /* 0x000000ffff167224 */ /* 0x000fe200078e00ff */
[----:B------:R-:W2:Y:S01]  /*0360*/  LDCU UR9, c[0x0][0x39c] ;  /* 0x00007380ff0977ac */ /* 0x000ea20008000800 */
[C---:B0-----:R-:W-:Y:S02]  /*0370*/  IMAD R21, R3.reuse, UR4, R8 ;  /* 0x0000000403157c24 */ /* 0x041fe4000f8e0208 */
[----:B------:R-:W-:-:S03]  /*0380*/  IMAD R23, R3, UR4, R0 ;  /* 0x0000000403177c24 */ /* 0x000fc6000f8e0200 */
[-C--:B------:R-:W-:Y:S02]  /*0390*/  ISETP.GE.AND P0, PT, R21, R2.reuse, PT ;  /* 0x000000021500720c */ /* 0x080fe40003f06270 */
[----:B------:R-:W-:Y:S02]  /*03a0*/  ISETP.GE.AND P1, PT, R23, R2, PT ;  /* 0x000000021700720c */ /* 0x000fe40003f26270 */
[----:B-1----:R-:W-:Y:S02]  /*03b0*/  ISETP.GE.OR P0, PT, R11, UR8, P0 ;  /* 0x000000080b007c0c */ /* 0x002fe40008706670 */
[----:B--2---:R-:W-:-:S11]  /*03c0*/  ISETP.GE.OR P1, PT, R10, UR9, P1 ;  /* 0x000000090a007c0c */ /* 0x004fd60008f26670 */
[----:B------:R-:W0:Y:S01]  /*03d0*/  @!P0 LDC.64 R6, c[0x0][0x380] ;  /* 0x0000e000ff068b82 */ /* 0x000e220000000a00 */
[----:B------:R-:W-:Y:S01]  /*03e0*/  @!P0 IMAD R21, R11, R2, R21 ;  /* 0x000000020b158224 */ /* 0x000fe200078e0215 */
[----:B------:R-:W-:Y:S01]  /*03f0*/  MOV R2, RZ ;  /* 0x000000ff00027202 */ /* 0x000fe20000000f00 */
[----:B------:R-:W-:-:S05]  /*0400*/  @!P1 IMAD R23, R23, UR9, R10 ;  /* 0x0000000917179c24 */ /* 0x000fca000f8e020a */
[----:B------:R-:W1:Y:S01]  /*0410*/  @!P1 LDC.64 R4, c[0x0][0x388] ;  /* 0x0000e200ff049b82 */ /* 0x000e620000000a00 */
[----:B0-----:R-:W-:-:S05]  /*0420*/  @!P0 IMAD.WIDE R6, R21, 0x4, R6 ;  /* 0x0000000415068825 */ /* 0x001fca00078e0206 */
[----:B------:R-:W2:Y:S01]  /*0430*/  @!P0 LDG.E R2, desc[UR6][R6.64] ;  /* 0x0000000606028981 */ /* 0x000ea2000c1e1900 */
[----:B-1----:R-:W-:-:S05]  /*0440*/  @!P1 IMAD.WIDE R4, R23, 0x4, R4 ;  /* 0x0000000417049825 */ /* 0x002fca00078e0204 */
[----:B------:R-:W3:Y:S01]  /*0450*/  @!P1 LDG.E R22, desc[UR6][R4.64] ;  /* 0x0000000604169981 */ /* 0x000ee2000c1e1900 */
[----:B------:R-:W-:Y:S02]  /*0460*/  ISETP.GE.AND P1, PT, R3, 0x1, PT ;  /* 0x000000010300780c */ /* 0x000fe40003f26270 */
[----:B------:R-:W-:Y:S01]  /*0470*/  IADD3 R20, PT, PT, R13, R8, RZ ;  /* 0x000000080d147210 */ /* 0x000fe20007ffe0ff */
[----:B------:R-:W-:-:S03]  /*0480*/  UIADD3 UR4, UPT, UPT, UR4, 0x1, URZ ;  /* 0x0000000104047890 */ /* 0x000fc6000fffe0ff */
[C---:B------:R-:W-:Y:S01]  /*0490*/  LEA R21, R20.reuse, UR5, 0x2 ;  /* 0x0000000514157c11 */ /* 0x040fe2000f8e10ff */
[----:B------:R-:W-:Y:S02]  /*04a0*/  IMAD R23, R20, 0x4, R17 ;  /* 0x0000000414177824 */ /* 0x000fe400078e0211 */
[----:B------:R-:W-:Y:S02]  /*04b0*/  ISETP.NE.AND P0, PT, R9, UR4, PT ;  /* 0x0000000409007c0c */ /* 0x000fe4000bf05270 */
[----:B--2---:R0:W-:Y:S04]  /*04c0*/  STS [R21], R2 ;  /* 0x0000000215007388 */ /* 0x0041e80000000800 */
[----:B---3--:R0:W-:Y:S01]  /*04d0*/  STS [R23], R22 ;  /* 0x0000001617007388 */ /* 0x0081e20000000800 */
[----:B------:R-:W-:Y:S06]  /*04e0*/  BAR.SYNC.DEFER_BLOCKING 0x0 ;  /* 0x0000000000007b1d */ /* 0x000fec0000010000 */
[----:B------:R-:W-:Y:S05]  /*04f0*/  @!P1 BRA `(.L_x_1) ;  /* 0x0000000400789947 */ /* 0x000fea0003800000 */
[----:B------:R-:W-:Y:S01]  /*0500*/  ISETP.GE.U32.AND P1, PT, R3, 0x8, PT ;  /* 0x000000080300780c */ /* 0x000fe20003f26070 */
[----:B0-----:R-:W-:-:S12]  /*0510*/  HFMA2 R2, -RZ, RZ, 0, 0 ;  /* 0x00000000ff027431 */ /* 0x001fd800000001ff */
[----:B------:R-:W-:Y:S05]  /*0520*/  @!P1 BRA `(.L_x_2) ;  /* 0x0000000000a49947 */ /* 0x000fea0003800000 */
[----:B------:R-:W-:Y:S01]  /*0530*/  LEA R5, R13, UR5, 0x2 ;  /* 0x000000050d057c11 */ /* 0x000fe2000f8e10ff */
[----:B------:R-:W-:Y:S01]  /*0540*/  IMAD.MOV.U32 R2, RZ, RZ, R18 ;  /* 0x000000ffff027224 */ /* 0x000fe200078e0012 */
[----:B------:R-:W-:-:S03]  /*0550*/  MOV R4, R16 ;  /* 0x0000001000047202 */ /* 0x000fc60000000f00 */
[----:B------:R-:W-:-:S07]  /*0560*/  VIADD R5, R5, 0x10 ;  /* 0x0000001005057836 */ /* 0x000fce0000000000 */
.L_x_3:
[----:B------:R-:W-:Y:S01]  /*0570*/  LEA R26, R3, R2, 0x2 ;  /* 0x00000002031a7211 */ /* 0x000fe200078e10ff */
[----:B------:R-:W-:Y:S01]  /*0580*/  LDS R23, [R5+-0x10] ;  /* 0xfffff00005177984 */ /* 0x000fe20000000800 */
[----:B------:R-:W-:-:S03]  /*0590*/  VIADD R4, R4, 0x8 ;  /* 0x0000000804047836 */ /* 0x000fc60000000000 */
[----:B------:R0:W1:Y:S01]  /*05a0*/  LDS R24, [R2] ;  /* 0x0000000002187984 */ /* 0x0000620000000800 */
[C---:B------:R-:W-:Y:S01]  /*05b0*/  IMAD R28, R3.reuse, 0x4, R26 ;  /* 0x00000004031c7824 */ /* 0x040fe200078e021a */
[----:B------:R-:W-:Y:S02]  /*05c0*/  ISETP.NE.AND P1, PT, R4, RZ, PT ;  /* 0x000000ff0400720c */ /* 0x000fe40003f25270 */
[----:B------:R-:W-:Y:S02]  /*05d0*/  LDS R22, [R5+-0xc] ;  /* 0xfffff40005167984 */ /* 0x000fe40000000800 */
[C---:B------:R-:W-:Y:S02]  /*05e0*/  LEA R27, R3.reuse, R28, 0x2 ;  /* 0x0000001c031b7211 */ /* 0x040fe400078e10ff */
[----:B------:R-:W2:Y:S01]  /*05f0*/  LDS R26, [R26] ;  /* 0x000000001a1a7984 */ /* 0x000ea20000000800 */
[----:B0-----:R-:W-:-:S03]  /*0600*/  LEA R2, R3, R2, 0x5 ;  /* 0x0000000203027211 */ /* 0x001fc600078e28ff */
[----:B------:R-:W-:Y:S04]  /*0610*/  LDS R20, [R5+-0x8] ;  /* 0xfffff80005147984 */ /* 0x000fe80000000800 */
[----:B------:R-:W0:Y:S04]  /*0620*/  LDS R21, [R28] ;  /* 0x000000001c157984 */ /* 0x000e280000000800 */
[----:B------:R-:W-:Y:S04]  /*0630*/  LDS R6, [R5+-0x4] ;  /* 0xfffffc0005067984 */ /* 0x000fe80000000800 */
[----:B------:R3:W4:Y:S01]  /*0640*/  LDS R7, [R27] ;  /* 0x000000001b077984 */ /* 0x0007220000000800 */
[----:B-1----:R-:W-:Y:S01]  /*0650*/  FFMA R23, R23, R24, R14 ;  /* 0x0000001817177223 */ /* 0x002fe2000000000e */
[----:B------:R-:W-:-:S02]  /*0660*/  IMAD R24, R3, 0x4, R27 ;  /* 0x0000000403187824 */ /* 0x000fc400078e021b */
[----:B------:R-:W-:Y:S01]  /*0670*/  LDS R14, [R5] ;  /* 0x00000000050e7984 */ /* 0x000fe20000000800 */
[----:B--2---:R-:W-:Y:S02]  /*0680*/  FFMA R25, R22, R26, R23 ;  /* 0x0000001a16197223 */ /* 0x004fe40000000017 */
[C---:B------:R-:W-:Y:S01]  /*0690*/  LEA R22, R3.reuse, R24, 0x2 ;  /* 0x0000001803167211 */ /* 0x040fe200078e10ff */
[----:B------:R-:W1:Y:S04]  /*06a0*/  LDS R23, [R24] ;  /* 0x0000000018177984 */ /* 0x000e680000000800 */
[----:B------:R-:W-:Y:S02]  /*06b0*/  IMAD R26, R3, 0x4, R22 ;  /* 0x00000004031a7824 */ /* 0x000fe400078e0216 */
[----:B0-----:R-:W-:-:S02]  /*06c0*/  FFMA R25, R20, R21, R25 ;  /* 0x0000001514197223 */ /* 0x001fc40000000019 */
[----:B------:R-:W-:Y:S01]  /*06d0*/  LDS R20, [R5+0x4] ;  /* 0x0000040005147984 */ /* 0x000fe20000000800 */
[----:B---3--:R-:W-:-:S03]  /*06e0*/  LEA R27, R3, R26, 0x2 ;  /* 0x0000001a031b7211 */ /* 0x008fc600078e10ff */
[----:B------:R-:W0:Y:S01]  /*06f0*/  LDS R21, [R22] ;  /* 0x0000000016157984 */ /* 0x000e220000000800 */
[----:B----4-:R-:W-:-:S03]  /*0700*/  FFMA R7, R6, R7, R25 ;  /* 0x0000000706077223 */ /* 0x010fc60000000019 */
[----:B------:R-:W-:Y:S04]  /*0710*/  LDS R6, [R5+0x8] ;  /* 0x0000080005067984 */ /* 0x000fe80000000800 */
[----:B------:R-:W2:Y:S04]  /*0720*/  LDS R26, [R26] ;  /* 0x000000001a1a7984 */ /* 0x000ea80000000800 */
[----:B------:R-:W-:Y:S04]  /*0730*/  LDS R27, [R27] ;  /* 0x000000001b1b7984 */ /* 0x000fe80000000800 */
[----:B------:R3:W4:Y:S02]  /*0740*/  LDS R25, [R5+0xc] ;  /* 0x00000c0005197984 */ /* 0x0007240000000800 */
[----:B---3--:R-:W-:-:S02]  /*0750*/  VIADD R5, R5, 0x20 ;  /* 0x0000002005057836 */ /* 0x008fc40000000000 */
[----:B-1----:R-:W-:-:S04]  /*0760*/  FFMA R7, R14, R23, R7 ;  /* 0x000000170e077223 */ /* 0x002fc80000000007 */
[----:B0-----:R-:W-:-:S04]  /*0770*/  FFMA R7, R20, R21, R7 ;  /* 0x0000001514077223 */ /* 0x001fc80000000007 */
[----:B--2---:R-:W-:-:S04]  /*0780*/  FFMA R6, R6, R26, R7 ;  /* 0x0000001a06067223 */ /* 0x004fc80000000007 */
[----:B----4-:R-:W-:Y:S01]  /*0790*/  FFMA R14, R25, R27, R6 ;  /* 0x0000001b190e7223 */ /* 0x010fe20000000006 */
[----:B------:R-:W-:Y:S06]  /*07a0*/  @P1 BRA `(.L_x_3) ;  /* 0xfffffffc00701947 */ /* 0x000fec000383ffff */
[----:B------:R-:W-:-:S07]  /*07b0*/  MOV R2, R12 ;  /* 0x0000000c00027202 */ /* 0x000fce0000000f00 */
.L_x_2:
[----:B------:R-:W-:-:S13]  /*07c0*/  ISETP.NE.AND P1, PT, R19, RZ, PT ;  /* 0x000000ff1300720c */ /* 0x000fda0003f25270 */
[----:B------:R-:W-:Y:S05]  /*07d0*/  @!P1 BRA `(.L_x_1) ;  /* 0x0000000000c09947 */ /* 0x000fea0003800000 */
[----:B------:R-:W-:Y:S01]  /*07e0*/  VIADD R4, R19, 0xffffffff ;  /* 0xffffffff13047836 */ /* 0x000fe20000000000 */
[----:B------:R-:W-:-:S04]  /*07f0*/  ISETP.NE.AND P2, PT, R15, RZ, PT ;  /* 0x000000ff0f00720c */ /* 0x000fc80003f45270 */
[----:B------:R-:W-:-:S13]  /*0800*/  ISETP.GE.U32.AND P1, PT, R4, 0x3, PT ;  /* 0x000000030400780c */ /* 0x000fda0003f26070 */
[----:B------:R-:W-:Y:S05]  /*0810*/  @!P1 BRA `(.L_x_4) ;  /* 0x0000000000509947 */ /* 0x000fea0003800000 */
[C---:B------:R-:W-:Y:S01]  /*0820*/  IMAD R6, R2.reuse, R3, R8 ;  /* 0x0000000302067224 */ /* 0x040fe200078e0208 */
[----:B------:R-:W-:Y:S01]  /*0830*/  IADD3 R4, PT, PT, R13, R2, RZ ;  /* 0x000000020d047210 */ /* 0x000fe20007ffe0ff */
[----:B------:R-:W-:Y:S02]  /*0840*/  VIADD R2, R2, 0x4 ;  /* 0x0000000402027836 */ /* 0x000fe40000000000 */
[----:B------:R-:W-:Y:S01]  /*0850*/  IMAD R6, R6, 0x4, R17 ;  /* 0x0000000406067824 */ /* 0x000fe200078e0211 */
[----:B------:R-:W-:-:S04]  /*0860*/  LEA R4, R4, UR5, 0x2 ;  /* 0x0000000504047c11 */ /* 0x000fc8000f8e10ff */
[C---:B------:R-:W-:Y:S01]  /*0870*/  LEA R22, R3.reuse, R6, 0x2 ;  /* 0x0000000603167211 */ /* 0x040fe200078e10ff */
[----:B------:R-:W-:Y:S04]  /*0880*/  LDS R7, [R6] ;  /* 0x0000000006077984 */ /* 0x000fe80000000800 */
[----:B------:R-:W0:Y:S01]  /*0890*/  LDS R5, [R4] ;  /* 0x0000000004057984 */ /* 0x000e220000000800 */
[----:B------:R-:W-:-:S03]  /*08a0*/  IMAD R26, R3, 0x4, R22 ;  /* 0x00000004031a7824 */ /* 0x000fc600078e0216 */
[----:B------:R-:W-:Y:S02]  /*08b0*/  LDS R20, [R4+0x4] ;  /* 0x0000040004147984 */ /* 0x000fe40000000800 */
[----:B------:R-:W-:Y:S02]  /*08c0*/  LEA R21, R3, R26, 0x2 ;  /* 0x0000001a03157211 */ /* 0x000fe400078e10ff */
[----:B------:R-:W1:Y:S04]  /*08d0*/  LDS R22, [R22] ;  /* 0x0000000016167984 */ /* 0x000e680000000800 */
[----:B------:R-:W-:Y:S04]  /*08e0*/  LDS R24, [R4+0x8] ;  /* 0x0000080004187984 */ /* 0x000fe80000000800 */
[----:B------:R-:W2:Y:S04]  /*08f0*/  LDS R26, [R26] ;  /* 0x000000001a1a7984 */ /* 0x000ea80000000800 */
[----:B------:R-:W-:Y:S04]  /*0900*/  LDS R28, [R4+0xc] ;  /* 0x00000c00041c7984 */ /* 0x000fe80000000800 */
[----:B------:R-:W3:Y:S01]  /*0910*/  LDS R21, [R21] ;  /* 0x0000000015157984 */ /* 0x000ee20000000800 */
[----:B0-----:R-:W-:-:S04]  /*0920*/  FFMA R5, R5, R7, R14 ;  /* 0x0000000705057223 */ /* 0x001fc8000000000e */
[----:B-1----:R-:W-:-:S04]  /*0930*/  FFMA R5, R20, R22, R5 ;  /* 0x0000001614057223 */ /* 0x002fc80000000005 */
[----:B--2---:R-:W-:-:S04]  /*0940*/  FFMA R5, R24, R26, R5 ;  /* 0x0000001a18057223 */ /* 0x004fc80000000005 */
[----:B---3--:R-:W-:-:S07]  /*0950*/  FFMA R14, R28, R21, R5 ;  /* 0x000000151c0e7223 */ /* 0x008fce0000000005 */
.L_x_4:
[----:B------:R-:W-:Y:S05]  /*0960*/  @!P2 BRA `(.L_x_1) ;  /* 0x00000000005ca947 */ /* 0x000fea0003800000 */
[----:B------:R-:W-:Y:S02]  /*0970*/  ISETP.NE.AND P1, PT, R15, 0x1, PT ;  /* 0x000000010f00780c */ /* 0x000fe40003f25270 */
[----:B------:R-:W-:-:S11]  /*0980*/  LOP3.LUT P2, RZ, R3, 0x1, RZ, 0xc0, !PT ;  /* 0x0000000103ff7812 */ /* 0x000fd6000784c0ff */
[----:B------:R-:W-:Y:S05]  /*0990*/  @!P1 BRA `(.L_x_5) ;  /* 0x0000000000309947 */ /* 0x000fea0003800000 */
[C---:B------:R-:W-:Y:S01]  /*09a0*/  IMAD R6, R2.reuse, R3, R8 ;  /* 0x0000000302067224 */ /* 0x040fe200078e0208 */
[----:B------:R-:W-:Y:S01]  /*09b0*/  IADD3 R4, PT, PT, R13, R2, RZ ;  /* 0x000000020d047210 */ /* 0x000fe20007ffe0ff */
[----:B------:R-:W-:Y:S02]  /*09c0*/  VIADD R2, R2, 0x2 ;  /* 0x0000000202027836 */ /* 0x000fe40000000000 */
[----:B------:R-:W-:Y:S01]  /*09d0*/  IMAD R6, R6, 0x4, R17 ;  /* 0x0000000406067824 */ /* 0x000fe200078e0211 */
[----:B------:R-:W-:-:S04]  /*09e0*/  LEA R4, R4, UR5, 0x2 ;  /* 0x0000000504047c11 */ /* 0x000fc8000f8e10ff */
[----:B------:R-:W-:Y:S01]  /*09f0*/  LEA R21, R3, R6, 0x2 ;  /* 0x0000000603157211 */ /* 0x000fe200078e10ff */
[----:B------:R-:W-:Y:S04]  /*0a00*/  LDS R7, [R6] ;  /* 0x0000000006077984 */ /* 0x000fe80000000800 */
[----:B------:R-:W0:Y:S04]  /*0a10*/  LDS R5, [R4] ;  /* 0x0000000004057984 */ /* 0x000e280000000800 */
[----:B------:R-:W-:Y:S04]  /*0a20*/  LDS R20, [R4+0x4] ;  /* 0x0000040004147984 */ /* 0x000fe80000000800 */
[----:B------:R-:W1:Y:S01]  /*0a30*/  LDS R21, [R21] ;  /* 0x0000000015157984 */ /* 0x000e620000000800 */
[----:B0-----:R-:W-:-:S04]  /*0a40*/  FFMA R5, R5, R7, R14 ;  /* 0x0000000705057223 */ /* 0x001fc8000000000e */
[----:B-1----:R-:W-:-:S07]  /*0a50*/  FFMA R14, R20, R21, R5 ;  /* 0x00000015140e7223 */ /* 0x002fce0000000005 */
.L_x_5:
[----:B------:R-:W-:Y:S05]  /*0a60*/  @!P2 BRA `(.L_x_1) ;  /* 0x00000000001ca947 */ /* 0x000fea0003800000 */
[----:B------:R-:W-:Y:S01]  /*0a70*/  IMAD R4, R2, R3, R8 ;  /* 0x0000000302047224 */ /* 0x000fe200078e0208 */
[----:B------:R-:W-:-:S03]  /*0a80*/  IADD3 R2, PT, PT, R13, R2, RZ ;  /* 0x000000020d027210 */ /* 0x000fc60007ffe0ff */
[----:B------:R-:W-:Y:S01]  /*0a90*/  IMAD R4, R4, 0x4, R17 ;  /* 0x0000000404047824 */ /* 0x000fe200078e0211 */
[----:B------:R-:W-:-:S05]  /*0aa0*/  LEA R2, R2, UR5, 0x2 ;  /* 0x0000000502027c11 */ /* 0x000fca000f8e10ff */
[----:B------:R-:W-:Y:S04]  /*0ab0*/  LDS R3, [R2] ;  /* 0x0000000002037984 */ /* 0x000fe80000000800 */
[----:B------:R-:W0:Y:S02]  /*0ac0*/  LDS R4, [R4] ;  /* 0x0000000004047984 */ /* 0x000e240000000800 */
[----:B0-----:R-:W-:-:S07]  /*0ad0*/  FFMA R14, R3, R4, R14 ;  /* 0x00000004030e7223 */ /* 0x001fce000000000e */
.L_x_1:
[----:B------:R-:W-:Y:S06]  /*0ae0*/  BAR.SYNC.DEFER_BLOCKING 0x0 ;  /* 0x0000000000007b1d */ /* 0x000fec0000010000 */
[----:B------:R-:W-:Y:S05]  /*0af0*/  @P0 BRA `(.L_x_6) ;  /* 0xfffffff8000c0947 */ /* 0x000fea000383ffff */
.L_x_0:
[----:B------:R-:W1:Y:S02]  /*0b00*/  LDCU.64 UR4, c[0x0][0x398] ;  /* 0x00007300ff0477ac */ /* 0x000e640008000a00 */
[----:B-1----:R-:W-:-:S04]  /*0b10*/  ISETP.GE.AND P0, PT, R10, UR5, PT ;  /* 0x000000050a007c0c */ /* 0x002fc8000bf06270 */
[----:B------:R-:W-:-:S13]  /*0b20*/  ISETP.GE.OR P0, PT, R11, UR4, P0 ;  /* 0x000000040b007c0c */ /* 0x000fda0008706670 */
[----:B------:R-:W-:Y:S05]  /*0b30*/  @P0 EXIT ;  /* 0x000000000000094d */ /* 0x000fea0003800000 */
[----:B0-----:R-:W0:Y:S01]  /*0b40*/  LDC.64 R2, c[0x0][0x390] ;  /* 0x0000e400ff027b82 */ /* 0x001e220000000a00 */
[----:B------:R-:W-:-:S04]  /*0b50*/  IMAD R11, R11, UR5, R10 ;  /* 0x000000050b0b7c24 */ /* 0x000fc8000f8e020a */
[----:B0-----:R-:W-:-:S05]  /*0b60*/  IMAD.WIDE R2, R11, 0x4, R2 ;  /* 0x000000040b027825 */ /* 0x001fca00078e0202 */
[----:B------:R-:W-:Y:S01]  /*0b70*/  STG.E desc[UR6][R2.64], R14 ;  /* 0x0000000e02007986 */ /* 0x000fe2000c101906 */
[----:B------:R-:W-:Y:S05]  /*0b80*/  EXIT ;  /* 0x000000000000794d */ /* 0x000fea0003800000 */
.L_x_7:
[----:B------:R-:W-:-:S00]  /*0b90*/  BRA `(.L_x_7) ;  /* 0xfffffffc00fc7947 */ /* 0x000fc0000383ffff */
[----:B------:R-:W-:-:S00]  /*0ba0*/  NOP ;  /* 0x0000000000007918 */ /* 0x000fc00000000000 */
        /* <DEDUP_REMOVED lines=13> */
.L_x_8:


//--------------------- .nv.shared._Z27matrixMultiplySharedDynamicPfS_S_iiii --------------------------
	.section	.nv.shared._Z27matrixMultiplySharedDynamicPfS_S_iiii,"aw",@nobits
	.sectionflags	@""
	.align	16
	.zero		1024


//--------------------- .nv.shared.reserved.0     --------------------------
	.section	.nv.shared.reserved.0,"aw",@nobits
	.weak		__nv_reservedSMEM_offset_0_alias
	.size		__nv_reservedSMEM_offset_0_alias, 0, 64
	.other		__nv_reservedSMEM_offset_0_alias,@"STO_CUDA_RESERVED_SHARED STV_DEFAULT"
__nv_reservedSMEM_offset_0_alias:
	.zero		0
	.zero		64


//--------------------- .nv.constant0._Z27matrixMultiplySharedDynamicPfS_S_iiii --------------------------
	.section	.nv.constant0._Z27matrixMultiplySharedDynamicPfS_S_iiii,"a",@progbits
	.sectionflags	@""
	.align	4
.nv.constant0._Z27matrixMultiplySharedDynamicPfS_S_iiii:
	.zero		936


//--------------------- SYMBOLS --------------------------

	.type		.nv.reservedSmem.offset0,@object
	.size		.nv.reservedSmem.offset0,0x4
	.type		.nv.reservedSmem.cap,@object
	.size		.nv.reservedSmem.cap,0x4
